//
// Generated by NVIDIA NVVM Compiler
//
// Compiler Build ID: CL-36424714
// Cuda compilation tools, release 13.0, V13.0.88
// Based on NVVM 20.0.0
//

.version 9.0
.target sm_100
.address_size 64

	// .globl	_Z6kernelv
.extern .func  (.param .b32 func_retval0) vprintf
(
	.param .b64 vprintf_param_0,
	.param .b64 vprintf_param_1
)
;
.global .align 1 .b8 $str[42] = {72, 101, 108, 108, 111, 44, 32, 87, 111, 114, 108, 100, 33, 32, 115, 105, 122, 101, 61, 37, 100, 32, 32, 32, 116, 105, 100, 120, 61, 37, 100, 44, 32, 116, 105, 100, 121, 61, 37, 100, 10};

.visible .entry _Z6kernelv()
{
	.local .align 8 .b8 	__local_depot0[16];
	.reg .b64 	%SP;
	.reg .b64 	%SPL;
	.reg .b32 	%r<12>;
	.reg .b64 	%rd<5>;

	mov.u64 	%SPL, __local_depot0;
	cvta.local.u64 	%SP, %SPL;
	add.u64 	%rd1, %SP, 0;
	add.u64 	%rd2, %SPL, 0;
	mov.u32 	%r1, %tid.x;
	mov.u32 	%r2, %ctaid.x;
	mov.u32 	%r3, %ntid.x;
	mad.lo.s32 	%r4, %r2, %r3, %r1;
	mov.u32 	%r5, %tid.y;
	mov.u32 	%r6, %ctaid.y;
	mov.u32 	%r7, %ntid.y;
	mad.lo.s32 	%r8, %r6, %r7, %r5;
	mov.b32 	%r9, 4;
	st.local.v2.u32 	[%rd2], {%r9, %r4};
	st.local.u32 	[%rd2+8], %r8;
	mov.u64 	%rd3, $str;
	cvta.global.u64 	%rd4, %rd3;
	{ // callseq 0, 0
	.param .b64 param0;
	st.param.b64 	[param0], %rd4;
	.param .b64 param1;
	st.param.b64 	[param1], %rd1;
	.param .b32 retval0;
	call.uni (retval0), 
	vprintf, 
	(
	param0, 
	param1
	);
	ld.param.b32 	%r10, [retval0];
	} // callseq 0
	ret;

}


// ===== COMPILED SASS (sm_100) =====

	.target	sm_100

	.elftype	@"ET_EXEC"


//--------------------- .note.nv.tkinfo           --------------------------
	.section	.note.nv.tkinfo,"",@"SHT_NOTE"
	.sectionflags	@"SHF_NOTE_NV_TKINFO"
	.tkinfo
        /*0018*/ 	.word	0x00000002
        /*0030*/ 	.string	""
        /*0030*/ 	.string	"ptxas"
        /*0030*/ 	.string	"Cuda compilation tools, release 13.0, V13.0.88"
        /*0030*/ 	.string	"Build cuda_13.0.r13.0/compiler.36424714_0"
        /*0030*/ 	.string	"-arch sm_100 -m 64 "



//--------------------- .note.nv.cuinfo           --------------------------
	.section	.note.nv.cuinfo,"",@"SHT_NOTE"
	.sectionflags	@"SHF_NOTE_NV_CUINFO"
        /*0018*/ 	.short	0x0002
        /*001a*/ 	.short	0x0064
        /*001c*/ 	.short	0x0082
	.zero		2


//--------------------- .nv.info                  --------------------------
	.section	.nv.info,"",@"SHT_CUDA_INFO"
	.align	4


	//----- nvinfo : EIATTR_REGCOUNT
	.align		4
        /*0000*/ 	.byte	0x04, 0x2f
        /*0002*/ 	.short	(.L_2 - .L_1)
	.align		4
.L_1:
        /*0004*/ 	.word	index@(_Z6kernelv)
        /*0008*/ 	.word	0x00000018


	//----- nvinfo : EIATTR_FRAME_SIZE
	.align		4
.L_2:
        /*000c*/ 	.byte	0x04, 0x11
        /*000e*/ 	.short	(.L_4 - .L_3)
	.align		4
.L_3:
        /*0010*/ 	.word	index@(_Z6kernelv)
        /*0014*/ 	.word	0x00000010


	//----- nvinfo : EIATTR_MIN_STACK_SIZE
	.align		4
.L_4:
        /*0018*/ 	.byte	0x04, 0x12
        /*001a*/ 	.short	(.L_6 - .L_5)
	.align		4
.L_5:
        /*001c*/ 	.word	index@(_Z6kernelv)
        /*0020*/ 	.word	0x00000010
.L_6:


//--------------------- .nv.compat                --------------------------
	.section	.nv.compat,"",@"SHT_CUDA_COMPAT_INFO"
	.align	4
        /*0000*/ 	.byte	0x02, 0x09, 0x00, 0x00, 0x02, 0x02, 0x01, 0x00, 0x02, 0x05, 0x05, 0x00, 0x03, 0x07, 0x01, 0x01
        /*0010*/ 	.byte	0x02, 0x03, 0x00, 0x00, 0x02, 0x06, 0x01, 0x00, 0x04, 0x0b, 0x08, 0x00, 0x09, 0x00, 0x00, 0x00
        /*0020*/ 	.byte	0x00, 0x00, 0x00, 0x00


//--------------------- .nv.info._Z6kernelv       --------------------------
	.section	.nv.info._Z6kernelv,"",@"SHT_CUDA_INFO"
	.sectionflags	@""
	.align	4


	//----- nvinfo : EIATTR_CUDA_API_VERSION
	.align		4
        /*0000*/ 	.byte	0x04, 0x37
        /*0002*/ 	.short	(.L_8 - .L_7)
.L_7:
        /*0004*/ 	.word	0x00000082


	//----- nvinfo : EIATTR_SPARSE_MMA_MASK
	.align		4
.L_8:
        /*0008*/ 	.byte	0x03, 0x50
        /*000a*/ 	.short	0x0000


	//----- nvinfo : EIATTR_MAXREG_COUNT
	.align		4
        /*000c*/ 	.byte	0x03, 0x1b
        /*000e*/ 	.short	0x00ff


	//----- nvinfo : EIATTR_EXTERNS
	.align		4
        /*0010*/ 	.byte	0x04, 0x0f
        /*0012*/ 	.short	(.L_10 - .L_9)


	//   ....[0]....
	.align		4
.L_9:
        /*0014*/ 	.word	index@(vprintf)


	//----- nvinfo : EIATTR_MERCURY_ISA_VERSION
	.align		4
.L_10:
        /*0018*/ 	.byte	0x03, 0x5f
        /*001a*/ 	.short	0x0101


	//----- nvinfo : EIATTR_VRC_CTA_INIT_COUNT
	.align		4
        /*001c*/ 	.byte	0x02, 0x4a
	.zero		1
	.zero		1


	//----- nvinfo : EIATTR_SYSCALL_OFFSETS
	.align		4
        /*0020*/ 	.byte	0x04, 0x46
        /*0022*/ 	.short	(.L_12 - .L_11)


	//   ....[0]....
.L_11:
        /*0024*/ 	.word	0x00000170


	//----- nvinfo : EIATTR_EXIT_INSTR_OFFSETS
	.align		4
.L_12:
        /*0028*/ 	.byte	0x04, 0x1c
        /*002a*/ 	.short	(.L_14 - .L_13)


	//   ....[0]....
.L_13:
        /*002c*/ 	.word	0x00000180


	//----- nvinfo : EIATTR_SW_WAR
	.align		4
.L_14:
        /*0030*/ 	.byte	0x04, 0x36
        /*0032*/ 	.short	(.L_16 - .L_15)
.L_15:
        /*0034*/ 	.word	0x00000008
.L_16:


//--------------------- .nv.callgraph             --------------------------
	.section	.nv.callgraph,"",@"SHT_CUDA_CALLGRAPH"
	.align	4
	.sectionentsize	8
	.align		4
        /*0000*/ 	.word	0x00000000
	.align		4
        /*0004*/ 	.word	0xffffffff
	.align		4
        /*0008*/ 	.word	index@(_Z6kernelv)
	.align		4
        /*000c*/ 	.word	index@(vprintf)
	.align		4
        /*0010*/ 	.word	0x00000000
	.align		4
        /*0014*/ 	.word	0xfffffffe
	.align		4
        /*0018*/ 	.word	0x00000000
	.align		4
        /*001c*/ 	.word	0xfffffffd
	.align		4
        /*0020*/ 	.word	0x00000000
	.align		4
        /*0024*/ 	.word	0xfffffffc


//--------------------- .nv.constant4             --------------------------
	.section	.nv.constant4,"a",@progbits
	.align	8
	.align		8
.nv.constant4:
        /*0000*/ 	.dword	vprintf
	.align		8
        /*0008*/ 	.dword	$str


//--------------------- .text._Z6kernelv          --------------------------
	.section	.text._Z6kernelv,"ax",@progbits
	.align	128
        .global         _Z6kernelv
        .type           _Z6kernelv,@function
        .size           _Z6kernelv,(.L_x_2 - _Z6kernelv)
        .other          _Z6kernelv,@"STO_CUDA_ENTRY STV_DEFAULT"
_Z6kernelv:
.text._Z6kernelv:
[----:B------:R-:W0:Y:S01]  /*0000*/  LDC R1, c[0x0][0x37c] ;  /* 0x0000df00ff017b82 */ /* 0x000e220000000800 */
[----:B------:R-:W1:Y:S01]  /*0010*/  S2R R9, SR_TID.X ;  /* 0x0000000000097919 */ /* 0x000e620000002100 */
[----:B------:R-:W2:Y:S06]  /*0020*/  LDCU UR5, c[0x0][0x2fc] ;  /* 0x00005f80ff0577ac */ /* 0x000eac0008000800 */
[----:B------:R-:W1:Y:S01]  /*0030*/  S2UR UR4, SR_CTAID.X ;  /* 0x00000000000479c3 */ /* 0x000e620000002500 */
[----:B------:R-:W-:Y:S01]  /*0040*/  HFMA2 R8, -RZ, RZ, 0, 2.384185791015625e-07 ;  /* 0x00000004ff087431 */ /* 0x000fe200000001ff */
[----:B------:R-:W3:Y:S01]  /*0050*/  S2R R2, SR_TID.Y ;  /* 0x0000000000027919 */ /* 0x000ee20000002200 */
[----:B0-----:R-:W-:-:S05]  /*0060*/  VIADD R1, R1, 0xfffffff0 ;  /* 0xfffffff001017836 */ /* 0x001fca0000000000 */
[----:B------:R-:W1:Y:S08]  /*0070*/  LDC R0, c[0x0][0x360] ;  /* 0x0000d800ff007b82 */ /* 0x000e700000000800 */
[----:B------:R-:W3:Y:S08]  /*0080*/  S2UR UR6, SR_CTAID.Y ;  /* 0x00000000000679c3 */ /* 0x000ef00000002600 */
[----:B------:R-:W3:Y:S01]  /*0090*/  LDC R3, c[0x0][0x364] ;  /* 0x0000d900ff037b82 */ /* 0x000ee20000000800 */
[----:B-1----:R-:W-:Y:S01]  /*00a0*/  IMAD R9, R0, UR4, R9 ;  /* 0x0000000400097c24 */ /* 0x002fe2000f8e0209 */
[----:B------:R-:W0:Y:S04]  /*00b0*/  LDCU UR4, c[0x0][0x2f8] ;  /* 0x00005f00ff0477ac */ /* 0x000e280008000800 */
[----:B------:R1:W-:Y:S01]  /*00c0*/  STL.64 [R1], R8 ;  /* 0x0000000801007387 */ /* 0x0003e20000100a00 */
[----:B---3--:R-:W-:Y:S01]  /*00d0*/  IMAD R0, R3, UR6, R2 ;  /* 0x0000000603007c24 */ /* 0x008fe2000f8e0202 */
[----:B------:R-:W-:Y:S01]  /*00e0*/  MOV R2, 0x0 ;  /* 0x0000000000027802 */ /* 0x000fe20000000f00 */
[----:B------:R-:W3:Y:S01]  /*00f0*/  LDCU.64 UR6, c[0x4][0x8] ;  /* 0x01000100ff0677ac */ /* 0x000ee20008000a00 */
[----:B0-----:R-:W-:-:S02]  /*0100*/  IADD3 R6, P0, PT, R1, UR4, RZ ;  /* 0x0000000401067c10 */ /* 0x001fc4000ff1e0ff */
[----:B------:R1:W-:Y:S02]  /*0110*/  STL [R1+0x8], R0 ;  /* 0x0000080001007387 */ /* 0x0003e40000100800 */
[----:B------:R-:W0:Y:S01]  /*0120*/  LDC.64 R2, c[0x4][R2] ;  /* 0x0100000002027b82 */ /* 0x000e220000000a00 */
[----:B--2---:R-:W-:Y:S02]  /*0130*/  IMAD.X R7, RZ, RZ, UR5, P0 ;  /* 0x00000005ff077e24 */ /* 0x004fe400080e06ff */
[----:B---3--:R-:W-:Y:S01]  /*0140*/  IMAD.U32 R4, RZ, RZ, UR6 ;  /* 0x00000006ff047e24 */ /* 0x008fe2000f8e00ff */
[----:B-1----:R-:W-:-:S07]  /*0150*/  MOV R5, UR7 ;  /* 0x0000000700057c02 */ /* 0x002fce0008000f00 */
[----:B------:R-:W-:-:S07]  /*0160*/  LEPC R20, `(.L_x_0) ;  /* 0x000000001014794e */ /* 0x000fce0000000000 */
[----:B0-----:R-:W-:Y:S05]  /*0170*/  CALL.ABS.NOINC R2 ;  /* 0x0000000002007343 */ /* 0x001fea0003c00000 */
.L_x_0:
[----:B------:R-:W-:Y:S05]  /*0180*/  EXIT ;  /* 0x000000000000794d */ /* 0x000fea0003800000 */
.L_x_1:
[----:B------:R-:W-:-:S00]  /*0190*/  BRA `(.L_x_1) ;  /* 0xfffffffc00fc7947 */ /* 0x000fc0000383ffff */
[----:B------:R-:W-:-:S00]  /*01a0*/  NOP ;  /* 0x0000000000007918 */ /* 0x000fc00000000000 */
        /* <DEDUP_REMOVED lines=13> */
.L_x_2:


//--------------------- .nv.global.init           --------------------------
	.section	.nv.global.init,"aw",@progbits
.nv.global.init:
	.type		$str,@object
	.size		$str,(.L_0 - $str)
$str:
        /*0000*/ 	.byte	0x48, 0x65, 0x6c, 0x6c, 0x6f, 0x2c, 0x20, 0x57, 0x6f, 0x72, 0x6c, 0x64, 0x21, 0x20, 0x73, 0x69
        /*0010*/ 	.byte	0x7a, 0x65, 0x3d, 0x25, 0x64, 0x20, 0x20, 0x20, 0x74, 0x69, 0x64, 0x78, 0x3d, 0x25, 0x64, 0x2c
        /*0020*/ 	.byte	0x20, 0x74, 0x69, 0x64, 0x79, 0x3d, 0x25, 0x64, 0x0a, 0x00
.L_0:


//--------------------- .nv.shared.reserved.0     --------------------------
	.section	.nv.shared.reserved.0,"aw",@nobits
	.weak		__nv_reservedSMEM_offset_0_alias
	.size		__nv_reservedSMEM_offset_0_alias, 0, 64
	.other		__nv_reservedSMEM_offset_0_alias,@"STO_CUDA_RESERVED_SHARED STV_DEFAULT"
__nv_reservedSMEM_offset_0_alias:
	.zero		0
	.zero		64


//--------------------- .nv.constant0._Z6kernelv  --------------------------
	.section	.nv.constant0._Z6kernelv,"a",@progbits
	.sectionflags	@""
	.align	4
.nv.constant0._Z6kernelv:
	.zero		896


//--------------------- SYMBOLS --------------------------

	.type		.nv.reservedSmem.offset0,@object
	.size		.nv.reservedSmem.offset0,0x4
	.type		vprintf,@function
